//
// Generated by NVIDIA NVVM Compiler
//
// Compiler Build ID: CL-36424714
// Cuda compilation tools, release 13.0, V13.0.88
// Based on NVVM 20.0.0
//

.version 9.0
.target sm_100
.address_size 64

	// .globl	_Z10lcs_kernel8dp_table

.visible .entry _Z10lcs_kernel8dp_table(
	.param .align 8 .b8 _Z10lcs_kernel8dp_table_param_0[32]
)
{
	.reg .pred 	%p<15>;
	.reg .b16 	%rs<3>;
	.reg .b32 	%r<32>;
	.reg .b64 	%rd<25>;

	ld.param.u64 	%rd9, [_Z10lcs_kernel8dp_table_param_0+24];
	ld.param.u64 	%rd8, [_Z10lcs_kernel8dp_table_param_0+16];
	ld.param.u64 	%rd7, [_Z10lcs_kernel8dp_table_param_0];
	ld.param.v2.u32 	{%r10, %r11}, [_Z10lcs_kernel8dp_table_param_0+8];
	mov.u32 	%r12, %tid.x;
	mov.u32 	%r13, %ntid.x;
	mov.u32 	%r14, %ctaid.x;
	mad.lo.s32 	%r2, %r13, %r14, %r12;
	mov.u32 	%r15, %tid.y;
	mov.u32 	%r16, %ntid.y;
	mov.u32 	%r17, %ctaid.y;
	mad.lo.s32 	%r3, %r16, %r17, %r15;
	setp.ge.s32 	%p2, %r3, %r11;
	setp.ge.s32 	%p3, %r2, %r10;
	or.pred  	%p4, %p2, %p3;
	@%p4 bra 	$L__BB0_9;
	cvta.to.global.u64 	%rd10, %rd7;
	add.s32 	%r18, %r3, -1;
	setp.eq.s32 	%p5, %r3, 0;
	setp.lt.s32 	%p6, %r2, 0;
	or.pred  	%p1, %p5, %p6;
	mul.lo.s32 	%r19, %r18, %r10;
	add.s32 	%r20, %r19, %r2;
	mul.wide.s32 	%rd11, %r20, 4;
	add.s64 	%rd3, %rd10, %rd11;
	mul.lo.s32 	%r21, %r3, %r10;
	cvt.s64.s32 	%rd12, %r21;
	cvt.s64.s32 	%rd4, %r2;
	add.s64 	%rd13, %rd12, %rd4;
	shl.b64 	%rd14, %rd13, 2;
	add.s64 	%rd5, %rd10, %rd14;
	cvt.s64.s32 	%rd15, %r19;
	add.s64 	%rd16, %rd15, %rd4;
	shl.b64 	%rd17, %rd16, 2;
	add.s64 	%rd6, %rd10, %rd17;
$L__BB0_2:
	mov.b32 	%r29, 0;
	@%p1 bra 	$L__BB0_4;
	ld.volatile.global.u32 	%r29, [%rd3];
$L__BB0_4:
	setp.lt.s32 	%p7, %r2, 1;
	mov.b32 	%r30, 0;
	mov.u32 	%r31, %r30;
	@%p7 bra 	$L__BB0_7;
	setp.eq.s32 	%p8, %r3, 0;
	ld.volatile.global.u32 	%r30, [%rd5+-4];
	@%p8 bra 	$L__BB0_7;
	ld.volatile.global.u32 	%r31, [%rd6+-4];
$L__BB0_7:
	setp.eq.s32 	%p9, %r29, -1;
	setp.eq.s32 	%p10, %r30, -1;
	or.pred  	%p11, %p9, %p10;
	setp.eq.s32 	%p12, %r31, -1;
	or.pred  	%p13, %p11, %p12;
	@%p13 bra 	$L__BB0_2;
	cvt.u64.u32 	%rd18, %r3;
	cvta.to.global.u64 	%rd19, %rd8;
	add.s64 	%rd20, %rd19, %rd18;
	ld.global.u8 	%rs1, [%rd20];
	cvta.to.global.u64 	%rd21, %rd9;
	add.s64 	%rd22, %rd21, %rd4;
	ld.global.u8 	%rs2, [%rd22];
	setp.eq.s16 	%p14, %rs1, %rs2;
	selp.u32 	%r25, 1, 0, %p14;
	add.s32 	%r26, %r31, %r25;
	max.s32 	%r27, %r29, %r30;
	max.s32 	%r28, %r26, %r27;
	mul.wide.s32 	%rd23, %r10, 4;
	add.s64 	%rd24, %rd3, %rd23;
	st.volatile.global.u32 	[%rd24], %r28;
$L__BB0_9:
	ret;

}


// ===== COMPILED SASS (sm_100) =====

	.target	sm_100

	.elftype	@"ET_EXEC"


//--------------------- .note.nv.tkinfo           --------------------------
	.section	.note.nv.tkinfo,"",@"SHT_NOTE"
	.sectionflags	@"SHF_NOTE_NV_TKINFO"
	.tkinfo
        /*0018*/ 	.word	0x00000002
        /*0030*/ 	.string	""
        /*0030*/ 	.string	"ptxas"
        /*0030*/ 	.string	"Cuda compilation tools, release 13.0, V13.0.88"
        /*0030*/ 	.string	"Build cuda_13.0.r13.0/compiler.36424714_0"
        /*0030*/ 	.string	"-arch sm_100 -m 64 "



//--------------------- .note.nv.cuinfo           --------------------------
	.section	.note.nv.cuinfo,"",@"SHT_NOTE"
	.sectionflags	@"SHF_NOTE_NV_CUINFO"
        /*0018*/ 	.short	0x0002
        /*001a*/ 	.short	0x0064
        /*001c*/ 	.short	0x0082
	.zero		2


//--------------------- .nv.info                  --------------------------
	.section	.nv.info,"",@"SHT_CUDA_INFO"
	.align	4


	//----- nvinfo : EIATTR_REGCOUNT
	.align		4
        /*0000*/ 	.byte	0x04, 0x2f
        /*0002*/ 	.short	(.L_1 - .L_0)
	.align		4
.L_0:
        /*0004*/ 	.word	index@(_Z10lcs_kernel8dp_table)
        /*0008*/ 	.word	0x00000011


	//----- nvinfo : EIATTR_FRAME_SIZE
	.align		4
.L_1:
        /*000c*/ 	.byte	0x04, 0x11
        /*000e*/ 	.short	(.L_3 - .L_2)
	.align		4
.L_2:
        /*0010*/ 	.word	index@(_Z10lcs_kernel8dp_table)
        /*0014*/ 	.word	0x00000000


	//----- nvinfo : EIATTR_MIN_STACK_SIZE
	.align		4
.L_3:
        /*0018*/ 	.byte	0x04, 0x12
        /*001a*/ 	.short	(.L_5 - .L_4)
	.align		4
.L_4:
        /*001c*/ 	.word	index@(_Z10lcs_kernel8dp_table)
        /*0020*/ 	.word	0x00000000
.L_5:


//--------------------- .nv.compat                --------------------------
	.section	.nv.compat,"",@"SHT_CUDA_COMPAT_INFO"
	.align	4
        /*0000*/ 	.byte	0x02, 0x09, 0x00, 0x00, 0x02, 0x02, 0x01, 0x00, 0x02, 0x05, 0x05, 0x00, 0x03, 0x07, 0x01, 0x01
        /*0010*/ 	.byte	0x02, 0x03, 0x00, 0x00, 0x02, 0x06, 0x01, 0x00, 0x04, 0x0b, 0x08, 0x00, 0x09, 0x00, 0x00, 0x00
        /*0020*/ 	.byte	0x00, 0x00, 0x00, 0x00


//--------------------- .nv.info._Z10lcs_kernel8dp_table --------------------------
	.section	.nv.info._Z10lcs_kernel8dp_table,"",@"SHT_CUDA_INFO"
	.sectionflags	@""
	.align	4


	//----- nvinfo : EIATTR_CUDA_API_VERSION
	.align		4
        /*0000*/ 	.byte	0x04, 0x37
        /*0002*/ 	.short	(.L_7 - .L_6)
.L_6:
        /*0004*/ 	.word	0x00000082


	//----- nvinfo : EIATTR_KPARAM_INFO
	.align		4
.L_7:
        /*0008*/ 	.byte	0x04, 0x17
        /*000a*/ 	.short	(.L_9 - .L_8)
.L_8:
        /*000c*/ 	.word	0x00000000
        /*0010*/ 	.short	0x0000
        /*0012*/ 	.short	0x0000
        /*0014*/ 	.byte	0x00, 0xf0, 0x81, 0x00


	//----- nvinfo : EIATTR_SPARSE_MMA_MASK
	.align		4
.L_9:
        /*0018*/ 	.byte	0x03, 0x50
        /*001a*/ 	.short	0x0000


	//----- nvinfo : EIATTR_MAXREG_COUNT
	.align		4
        /*001c*/ 	.byte	0x03, 0x1b
        /*001e*/ 	.short	0x00ff


	//----- nvinfo : EIATTR_MERCURY_ISA_VERSION
	.align		4
        /*0020*/ 	.byte	0x03, 0x5f
        /*0022*/ 	.short	0x0101


	//----- nvinfo : EIATTR_VRC_CTA_INIT_COUNT
	.align		4
        /*0024*/ 	.byte	0x02, 0x4a
	.zero		1
	.zero		1


	//----- nvinfo : EIATTR_EXIT_INSTR_OFFSETS
	.align		4
        /*0028*/ 	.byte	0x04, 0x1c
        /*002a*/ 	.short	(.L_11 - .L_10)


	//   ....[0]....
.L_10:
        /*002c*/ 	.word	0x000000c0


	//   ....[1]....
        /*0030*/ 	.word	0x00000440


	//----- nvinfo : EIATTR_CRS_STACK_SIZE
	.align		4
.L_11:
        /*0034*/ 	.byte	0x04, 0x1e
        /*0036*/ 	.short	(.L_13 - .L_12)
.L_12:
        /*0038*/ 	.word	0x00000000


	//----- nvinfo : EIATTR_CBANK_PARAM_SIZE
	.align		4
.L_13:
        /*003c*/ 	.byte	0x03, 0x19
        /*003e*/ 	.short	0x0020


	//----- nvinfo : EIATTR_PARAM_CBANK
	.align		4
        /*0040*/ 	.byte	0x04, 0x0a
        /*0042*/ 	.short	(.L_15 - .L_14)
	.align		4
.L_14:
        /*0044*/ 	.word	index@(.nv.constant0._Z10lcs_kernel8dp_table)
        /*0048*/ 	.short	0x0380
        /*004a*/ 	.short	0x0020


	//----- nvinfo : EIATTR_SW_WAR
	.align		4
.L_15:
        /*004c*/ 	.byte	0x04, 0x36
        /*004e*/ 	.short	(.L_17 - .L_16)
.L_16:
        /*0050*/ 	.word	0x00000008
.L_17:


//--------------------- .nv.callgraph             --------------------------
	.section	.nv.callgraph,"",@"SHT_CUDA_CALLGRAPH"
	.align	4
	.sectionentsize	8
	.align		4
        /*0000*/ 	.word	0x00000000
	.align		4
        /*0004*/ 	.word	0xffffffff
	.align		4
        /*0008*/ 	.word	0x00000000
	.align		4
        /*000c*/ 	.word	0xfffffffe
	.align		4
        /*0010*/ 	.word	0x00000000
	.align		4
        /*0014*/ 	.word	0xfffffffd
	.align		4
        /*0018*/ 	.word	0x00000000
	.align		4
        /*001c*/ 	.word	0xfffffffc


//--------------------- .text._Z10lcs_kernel8dp_table --------------------------
	.section	.text._Z10lcs_kernel8dp_table,"ax",@progbits
	.align	128
        .global         _Z10lcs_kernel8dp_table
        .type           _Z10lcs_kernel8dp_table,@function
        .size           _Z10lcs_kernel8dp_table,(.L_x_7 - _Z10lcs_kernel8dp_table)
        .other          _Z10lcs_kernel8dp_table,@"STO_CUDA_ENTRY STV_DEFAULT"
_Z10lcs_kernel8dp_table:
.text._Z10lcs_kernel8dp_table:
[----:B------:R-:W-:Y:S01]  /*0000*/  LDC R1, c[0x0][0x37c] ;  /* 0x0000df00ff017b82 */ /* 0x000fe20000000800 */
[----:B------:R-:W0:Y:S01]  /*0010*/  S2R R6, SR_TID.X ;  /* 0x0000000000067919 */ /* 0x000e220000002100 */
[----:B------:R-:W0:Y:S01]  /*0020*/  LDCU UR4, c[0x0][0x360] ;  /* 0x00006c00ff0477ac */ /* 0x000e220008000800 */
[----:B------:R-:W0:Y:S01]  /*0030*/  S2R R3, SR_CTAID.X ;  /* 0x0000000000037919 */ /* 0x000e220000002500 */
[----:B------:R-:W1:Y:S01]  /*0040*/  LDCU UR5, c[0x0][0x364] ;  /* 0x00006c80ff0577ac */ /* 0x000e620008000800 */
[----:B------:R-:W1:Y:S01]  /*0050*/  S2R R4, SR_TID.Y ;  /* 0x0000000000047919 */ /* 0x000e620000002200 */
[----:B------:R-:W2:Y:S01]  /*0060*/  LDCU.64 UR6, c[0x0][0x388] ;  /* 0x00007100ff0677ac */ /* 0x000ea20008000a00 */
[----:B------:R-:W1:Y:S01]  /*0070*/  S2R R5, SR_CTAID.Y ;  /* 0x0000000000057919 */ /* 0x000e620000002600 */
[----:B0-----:R-:W-:-:S05]  /*0080*/  IMAD R6, R3, UR4, R6 ;  /* 0x0000000403067c24 */ /* 0x001fca000f8e0206 */
[----:B--2---:R-:W-:Y:S01]  /*0090*/  ISETP.GE.AND P0, PT, R6, UR6, PT ;  /* 0x0000000606007c0c */ /* 0x004fe2000bf06270 */
[----:B-1----:R-:W-:-:S05]  /*00a0*/  IMAD R4, R5, UR5, R4 ;  /* 0x0000000505047c24 */ /* 0x002fca000f8e0204 */
[----:B------:R-:W-:-:S13]  /*00b0*/  ISETP.GE.OR P0, PT, R4, UR7, P0 ;  /* 0x0000000704007c0c */ /* 0x000fda0008706670 */
[----:B------:R-:W-:Y:S05]  /*00c0*/  @P0 EXIT ;  /* 0x000000000000094d */ /* 0x000fea0003800000 */
[----:B------:R-:W0:Y:S01]  /*00d0*/  LDC.64 R2, c[0x0][0x380] ;  /* 0x0000e000ff027b82 */ /* 0x000e220000000a00 */
[----:B------:R-:W1:Y:S01]  /*00e0*/  LDCU.64 UR8, c[0x0][0x380] ;  /* 0x00007000ff0877ac */ /* 0x000e620008000a00 */
[C---:B------:R-:W-:Y:S01]  /*00f0*/  VIADD R0, R4.reuse, 0xffffffff ;  /* 0xffffffff04007836 */ /* 0x040fe20000000000 */
[----:B------:R-:W-:Y:S01]  /*0100*/  SHF.R.S32.HI R8, RZ, 0x1f, R6 ;  /* 0x0000001fff087819 */ /* 0x000fe20000011406 */
[----:B------:R-:W-:Y:S01]  /*0110*/  IMAD R7, R4, UR6, RZ ;  /* 0x0000000604077c24 */ /* 0x000fe2000f8e02ff */
[----:B------:R-:W-:Y:S01]  /*0120*/  ISETP.GE.AND P0, PT, R6, RZ, PT ;  /* 0x000000ff0600720c */ /* 0x000fe20003f06270 */
[----:B------:R-:W-:Y:S01]  /*0130*/  IMAD R5, R0, UR6, RZ ;  /* 0x0000000600057c24 */ /* 0x000fe2000f8e02ff */
[----:B------:R-:W-:Y:S01]  /*0140*/  BSSY B0, `(.L_x_0) ;  /* 0x0000021000007945 */ /* 0x000fe20003800000 */
[----:B------:R-:W2:Y:S01]  /*0150*/  LDCU.64 UR4, c[0x0][0x358] ;  /* 0x00006b00ff0477ac */ /* 0x000ea20008000a00 */
[C---:B------:R-:W-:Y:S02]  /*0160*/  IADD3 R9, P2, PT, R6.reuse, R7, RZ ;  /* 0x0000000706097210 */ /* 0x040fe40007f5e0ff */
[----:B------:R-:W-:-:S02]  /*0170*/  IADD3 R0, P1, PT, R6, R5, RZ ;  /* 0x0000000506007210 */ /* 0x000fc40007f3e0ff */
[-C--:B------:R-:W-:Y:S01]  /*0180*/  LEA.HI.X.SX32 R14, R7, R8.reuse, 0x1, P2 ;  /* 0x00000008070e7211 */ /* 0x080fe200010f0eff */
[----:B------:R-:W-:Y:S01]  /*0190*/  IMAD.IADD R7, R6, 0x1, R5 ;  /* 0x0000000106077824 */ /* 0x000fe200078e0205 */
[----:B------:R-:W-:Y:S02]  /*01a0*/  LEA.HI.X.SX32 R5, R5, R8, 0x1, P1 ;  /* 0x0000000805057211 */ /* 0x000fe400008f0eff */
[----:B------:R-:W-:Y:S02]  /*01b0*/  ISETP.EQ.OR P0, PT, R4, RZ, !P0 ;  /* 0x000000ff0400720c */ /* 0x000fe40004702670 */
[C---:B-1----:R-:W-:Y:S02]  /*01c0*/  LEA R12, P2, R9.reuse, UR8, 0x2 ;  /* 0x00000008090c7c11 */ /* 0x042fe4000f8410ff */
[C---:B------:R-:W-:Y:S02]  /*01d0*/  LEA R10, P3, R0.reuse, UR8, 0x2 ;  /* 0x00000008000a7c11 */ /* 0x040fe4000f8610ff */
[----:B------:R-:W-:Y:S01]  /*01e0*/  LEA.HI.X R13, R9, UR9, R14, 0x2, P2 ;  /* 0x00000009090d7c11 */ /* 0x000fe200090f140e */
[----:B0-----:R-:W-:Y:S01]  /*01f0*/  IMAD.WIDE R2, R7, 0x4, R2 ;  /* 0x0000000407027825 */ /* 0x001fe200078e0202 */
[----:B--2---:R-:W-:-:S09]  /*0200*/  LEA.HI.X R11, R0, UR9, R5, 0x2, P3 ;  /* 0x00000009000b7c11 */ /* 0x004fd200098f1405 */
.L_x_5:
[----:B------:R-:W-:Y:S05]  /*0210*/  YIELD ;  /* 0x0000000000007946 */ /* 0x000fea0003800000 */
[----:B------:R-:W-:Y:S01]  /*0220*/  BSSY.RECONVERGENT B1, `(.L_x_1) ;  /* 0x0000005000017945 */ /* 0x000fe20003800200 */
[----:B------:R-:W-:Y:S01]  /*0230*/  ISETP.GE.AND P1, PT, R6, 0x1, PT ;  /* 0x000000010600780c */ /* 0x000fe20003f26270 */
[----:B------:R-:W-:Y:S02]  /*0240*/  IMAD.MOV.U32 R0, RZ, RZ, RZ ;  /* 0x000000ffff007224 */ /* 0x000fe400078e00ff */
[----:B01----:R-:W-:Y:S10]  /*0250*/  @P0 BRA `(.L_x_2) ;  /* 0x0000000000040947 */ /* 0x003ff40003800000 */
[----:B------:R0:W5:Y:S02]  /*0260*/  LDG.E.STRONG.SYS R0, desc[UR4][R2.64] ;  /* 0x0000000402007981 */ /* 0x000164000c1f5900 */
.L_x_2:
[----:B------:R-:W-:Y:S05]  /*0270*/  BSYNC.RECONVERGENT B1 ;  /* 0x0000000000017941 */ /* 0x000fea0003800200 */
.L_x_1:
[----:B------:R-:W-:Y:S01]  /*0280*/  BSSY.RECONVERGENT B1, `(.L_x_3) ;  /* 0x0000008000017945 */ /* 0x000fe20003800200 */
[----:B------:R-:W-:Y:S02]  /*0290*/  IMAD.MOV.U32 R9, RZ, RZ, RZ ;  /* 0x000000ffff097224 */ /* 0x000fe400078e00ff */
[----:B------:R-:W-:Y:S01]  /*02a0*/  IMAD.MOV.U32 R14, RZ, RZ, RZ ;  /* 0x000000ffff0e7224 */ /* 0x000fe200078e00ff */
[----:B------:R-:W-:Y:S06]  /*02b0*/  @!P1 BRA `(.L_x_4) ;  /* 0x0000000000109947 */ /* 0x000fec0003800000 */
[----:B------:R1:W5:Y:S01]  /*02c0*/  LDG.E.STRONG.SYS R9, desc[UR4][R12.64+-0x4] ;  /* 0xfffffc040c097981 */ /* 0x000362000c1f5900 */
[----:B------:R-:W-:-:S13]  /*02d0*/  ISETP.NE.AND P1, PT, R4, RZ, PT ;  /* 0x000000ff0400720c */ /* 0x000fda0003f25270 */
[----:B-1----:R-:W-:Y:S05]  /*02e0*/  @!P1 BRA `(.L_x_4) ;  /* 0x0000000000049947 */ /* 0x002fea0003800000 */
[----:B------:R1:W5:Y:S02]  /*02f0*/  LDG.E.STRONG.SYS R14, desc[UR4][R10.64+-0x4] ;  /* 0xfffffc040a0e7981 */ /* 0x000364000c1f5900 */
.L_x_4:
[----:B------:R-:W-:Y:S05]  /*0300*/  BSYNC.RECONVERGENT B1 ;  /* 0x0000000000017941 */ /* 0x000fea0003800200 */
.L_x_3:
[----:B-----5:R-:W-:-:S04]  /*0310*/  ISETP.NE.AND P1, PT, R9, -0x1, PT ;  /* 0xffffffff0900780c */ /* 0x020fc80003f25270 */
[----:B------:R-:W-:-:S04]  /*0320*/  ISETP.EQ.OR P1, PT, R0, -0x1, !P1 ;  /* 0xffffffff0000780c */ /* 0x000fc80004f22670 */
[----:B------:R-:W-:-:S13]  /*0330*/  ISETP.EQ.OR P1, PT, R14, -0x1, P1 ;  /* 0xffffffff0e00780c */ /* 0x000fda0000f22670 */
[----:B------:R-:W-:Y:S05]  /*0340*/  @P1 BRA `(.L_x_5) ;  /* 0xfffffffc00b01947 */ /* 0x000fea000383ffff */
[----:B------:R-:W-:Y:S05]  /*0350*/  BSYNC B0 ;  /* 0x0000000000007941 */ /* 0x000fea0003800000 */
.L_x_0:
[----:B------:R-:W2:Y:S01]  /*0360*/  LDCU.128 UR8, c[0x0][0x390] ;  /* 0x00007200ff0877ac */ /* 0x000ea20008000c00 */
[----:B-1----:R-:W0:Y:S01]  /*0370*/  LDC R11, c[0x0][0x388] ;  /* 0x0000e200ff0b7b82 */ /* 0x002e220000000800 */
[----:B--2---:R-:W-:Y:S02]  /*0380*/  IADD3 R6, P1, PT, R6, UR10, RZ ;  /* 0x0000000a06067c10 */ /* 0x004fe4000ff3e0ff */
[----:B------:R-:W-:Y:S02]  /*0390*/  IADD3 R4, P0, PT, R4, UR8, RZ ;  /* 0x0000000804047c10 */ /* 0x000fe4000ff1e0ff */
[----:B------:R-:W-:-:S03]  /*03a0*/  IADD3.X R7, PT, PT, R8, UR11, RZ, P1, !PT ;  /* 0x0000000b08077c10 */ /* 0x000fc60008ffe4ff */
[----:B------:R-:W-:-:S03]  /*03b0*/  IMAD.X R5, RZ, RZ, UR9, P0 ;  /* 0x00000009ff057e24 */ /* 0x000fc600080e06ff */
[----:B------:R-:W2:Y:S04]  /*03c0*/  LDG.E.U8 R7, desc[UR4][R6.64] ;  /* 0x0000000406077981 */ /* 0x000ea8000c1e1100 */
[----:B------:R-:W2:Y:S01]  /*03d0*/  LDG.E.U8 R4, desc[UR4][R4.64] ;  /* 0x0000000404047981 */ /* 0x000ea2000c1e1100 */
[----:B------:R-:W-:Y:S02]  /*03e0*/  VIADD R8, R14, 0x1 ;  /* 0x000000010e087836 */ /* 0x000fe40000000000 */
[----:B0-----:R-:W-:Y:S01]  /*03f0*/  IMAD.WIDE R2, R11, 0x4, R2 ;  /* 0x000000040b027825 */ /* 0x001fe200078e0202 */
[----:B--2---:R-:W-:-:S13]  /*0400*/  ISETP.NE.AND P0, PT, R4, R7, PT ;  /* 0x000000070400720c */ /* 0x004fda0003f05270 */
[----:B------:R-:W-:-:S05]  /*0410*/  @P0 IMAD.MOV R8, RZ, RZ, R14 ;  /* 0x000000ffff080224 */ /* 0x000fca00078e020e */
[----:B------:R-:W-:-:S05]  /*0420*/  VIMNMX3 R9, R0, R9, R8, !PT ;  /* 0x000000090009720f */ /* 0x000fca0007800108 */
[----:B------:R-:W-:Y:S01]  /*0430*/  STG.E.STRONG.SYS desc[UR4][R2.64], R9 ;  /* 0x0000000902007986 */ /* 0x000fe2000c115904 */
[----:B------:R-:W-:Y:S05]  /*0440*/  EXIT ;  /* 0x000000000000794d */ /* 0x000fea0003800000 */
.L_x_6:
[----:B------:R-:W-:-:S00]  /*0450*/  BRA `(.L_x_6) ;  /* 0xfffffffc00fc7947 */ /* 0x000fc0000383ffff */
[----:B------:R-:W-:-:S00]  /*0460*/  NOP ;  /* 0x0000000000007918 */ /* 0x000fc00000000000 */
        /* <DEDUP_REMOVED lines=9> */
.L_x_7:


//--------------------- .nv.shared.reserved.0     --------------------------
	.section	.nv.shared.reserved.0,"aw",@nobits
	.weak		__nv_reservedSMEM_offset_0_alias
	.size		__nv_reservedSMEM_offset_0_alias, 0, 64
	.other		__nv_reservedSMEM_offset_0_alias,@"STO_CUDA_RESERVED_SHARED STV_DEFAULT"
__nv_reservedSMEM_offset_0_alias:
	.zero		0
	.zero		64


//--------------------- .nv.constant0._Z10lcs_kernel8dp_table --------------------------
	.section	.nv.constant0._Z10lcs_kernel8dp_table,"a",@progbits
	.sectionflags	@""
	.align	4
.nv.constant0._Z10lcs_kernel8dp_table:
	.zero		928


//--------------------- SYMBOLS --------------------------

	.type		.nv.reservedSmem.offset0,@object
	.size		.nv.reservedSmem.offset0,0x4
